//
// Generated by NVIDIA NVVM Compiler
//
// Compiler Build ID: CL-36424714
// Cuda compilation tools, release 13.0, V13.0.88
// Based on NVVM 20.0.0
//

.version 9.0
.target sm_100
.address_size 64

	// .globl	_Z10matrixAdd3PfS_S_ii

.visible .entry _Z10matrixAdd3PfS_S_ii(
	.param .u64 .ptr .align 1 _Z10matrixAdd3PfS_S_ii_param_0,
	.param .u64 .ptr .align 1 _Z10matrixAdd3PfS_S_ii_param_1,
	.param .u64 .ptr .align 1 _Z10matrixAdd3PfS_S_ii_param_2,
	.param .u32 _Z10matrixAdd3PfS_S_ii_param_3,
	.param .u32 _Z10matrixAdd3PfS_S_ii_param_4
)
{
	.reg .pred 	%p<12>;
	.reg .b32 	%r<38>;
	.reg .b32 	%f<88>;
	.reg .b64 	%rd<101>;

	ld.param.u64 	%rd4, [_Z10matrixAdd3PfS_S_ii_param_0];
	ld.param.u64 	%rd5, [_Z10matrixAdd3PfS_S_ii_param_1];
	ld.param.u64 	%rd6, [_Z10matrixAdd3PfS_S_ii_param_2];
	ld.param.u32 	%r23, [_Z10matrixAdd3PfS_S_ii_param_3];
	ld.param.u32 	%r24, [_Z10matrixAdd3PfS_S_ii_param_4];
	cvta.to.global.u64 	%rd1, %rd6;
	cvta.to.global.u64 	%rd2, %rd5;
	cvta.to.global.u64 	%rd3, %rd4;
	mov.u32 	%r25, %tid.y;
	mov.u32 	%r26, %ctaid.y;
	mov.u32 	%r27, %ntid.y;
	mad.lo.s32 	%r1, %r26, %r27, %r25;
	setp.ge.s32 	%p1, %r1, %r24;
	setp.lt.s32 	%p2, %r23, 1;
	or.pred  	%p3, %p1, %p2;
	@%p3 bra 	$L__BB0_13;
	and.b32  	%r2, %r23, 15;
	setp.lt.u32 	%p4, %r23, 16;
	mov.b32 	%r34, 0;
	@%p4 bra 	$L__BB0_4;
	and.b32  	%r34, %r23, 2147483632;
	neg.s32 	%r32, %r34;
	shl.b32 	%r5, %r24, 4;
	mul.wide.s32 	%rd11, %r24, 4;
	mov.u32 	%r31, %r1;
$L__BB0_3:
	.pragma "nounroll";
	mul.wide.s32 	%rd7, %r31, 4;
	add.s64 	%rd8, %rd3, %rd7;
	ld.global.f32 	%f1, [%rd8];
	add.s64 	%rd9, %rd2, %rd7;
	ld.global.f32 	%f2, [%rd9];
	add.f32 	%f3, %f1, %f2;
	add.s64 	%rd10, %rd1, %rd7;
	st.global.f32 	[%rd10], %f3;
	add.s64 	%rd12, %rd8, %rd11;
	ld.global.f32 	%f4, [%rd12];
	add.s64 	%rd13, %rd9, %rd11;
	ld.global.f32 	%f5, [%rd13];
	add.f32 	%f6, %f4, %f5;
	add.s64 	%rd14, %rd10, %rd11;
	st.global.f32 	[%rd14], %f6;
	add.s64 	%rd15, %rd12, %rd11;
	ld.global.f32 	%f7, [%rd15];
	add.s64 	%rd16, %rd13, %rd11;
	ld.global.f32 	%f8, [%rd16];
	add.f32 	%f9, %f7, %f8;
	add.s64 	%rd17, %rd14, %rd11;
	st.global.f32 	[%rd17], %f9;
	add.s64 	%rd18, %rd15, %rd11;
	ld.global.f32 	%f10, [%rd18];
	add.s64 	%rd19, %rd16, %rd11;
	ld.global.f32 	%f11, [%rd19];
	add.f32 	%f12, %f10, %f11;
	add.s64 	%rd20, %rd17, %rd11;
	st.global.f32 	[%rd20], %f12;
	add.s64 	%rd21, %rd18, %rd11;
	ld.global.f32 	%f13, [%rd21];
	add.s64 	%rd22, %rd19, %rd11;
	ld.global.f32 	%f14, [%rd22];
	add.f32 	%f15, %f13, %f14;
	add.s64 	%rd23, %rd20, %rd11;
	st.global.f32 	[%rd23], %f15;
	add.s64 	%rd24, %rd21, %rd11;
	ld.global.f32 	%f16, [%rd24];
	add.s64 	%rd25, %rd22, %rd11;
	ld.global.f32 	%f17, [%rd25];
	add.f32 	%f18, %f16, %f17;
	add.s64 	%rd26, %rd23, %rd11;
	st.global.f32 	[%rd26], %f18;
	add.s64 	%rd27, %rd24, %rd11;
	ld.global.f32 	%f19, [%rd27];
	add.s64 	%rd28, %rd25, %rd11;
	ld.global.f32 	%f20, [%rd28];
	add.f32 	%f21, %f19, %f20;
	add.s64 	%rd29, %rd26, %rd11;
	st.global.f32 	[%rd29], %f21;
	add.s64 	%rd30, %rd27, %rd11;
	ld.global.f32 	%f22, [%rd30];
	add.s64 	%rd31, %rd28, %rd11;
	ld.global.f32 	%f23, [%rd31];
	add.f32 	%f24, %f22, %f23;
	add.s64 	%rd32, %rd29, %rd11;
	st.global.f32 	[%rd32], %f24;
	add.s64 	%rd33, %rd30, %rd11;
	ld.global.f32 	%f25, [%rd33];
	add.s64 	%rd34, %rd31, %rd11;
	ld.global.f32 	%f26, [%rd34];
	add.f32 	%f27, %f25, %f26;
	add.s64 	%rd35, %rd32, %rd11;
	st.global.f32 	[%rd35], %f27;
	add.s64 	%rd36, %rd33, %rd11;
	ld.global.f32 	%f28, [%rd36];
	add.s64 	%rd37, %rd34, %rd11;
	ld.global.f32 	%f29, [%rd37];
	add.f32 	%f30, %f28, %f29;
	add.s64 	%rd38, %rd35, %rd11;
	st.global.f32 	[%rd38], %f30;
	add.s64 	%rd39, %rd36, %rd11;
	ld.global.f32 	%f31, [%rd39];
	add.s64 	%rd40, %rd37, %rd11;
	ld.global.f32 	%f32, [%rd40];
	add.f32 	%f33, %f31, %f32;
	add.s64 	%rd41, %rd38, %rd11;
	st.global.f32 	[%rd41], %f33;
	add.s64 	%rd42, %rd39, %rd11;
	ld.global.f32 	%f34, [%rd42];
	add.s64 	%rd43, %rd40, %rd11;
	ld.global.f32 	%f35, [%rd43];
	add.f32 	%f36, %f34, %f35;
	add.s64 	%rd44, %rd41, %rd11;
	st.global.f32 	[%rd44], %f36;
	add.s64 	%rd45, %rd42, %rd11;
	ld.global.f32 	%f37, [%rd45];
	add.s64 	%rd46, %rd43, %rd11;
	ld.global.f32 	%f38, [%rd46];
	add.f32 	%f39, %f37, %f38;
	add.s64 	%rd47, %rd44, %rd11;
	st.global.f32 	[%rd47], %f39;
	add.s64 	%rd48, %rd45, %rd11;
	ld.global.f32 	%f40, [%rd48];
	add.s64 	%rd49, %rd46, %rd11;
	ld.global.f32 	%f41, [%rd49];
	add.f32 	%f42, %f40, %f41;
	add.s64 	%rd50, %rd47, %rd11;
	st.global.f32 	[%rd50], %f42;
	add.s64 	%rd51, %rd48, %rd11;
	ld.global.f32 	%f43, [%rd51];
	add.s64 	%rd52, %rd49, %rd11;
	ld.global.f32 	%f44, [%rd52];
	add.f32 	%f45, %f43, %f44;
	add.s64 	%rd53, %rd50, %rd11;
	st.global.f32 	[%rd53], %f45;
	add.s64 	%rd54, %rd51, %rd11;
	ld.global.f32 	%f46, [%rd54];
	add.s64 	%rd55, %rd52, %rd11;
	ld.global.f32 	%f47, [%rd55];
	add.f32 	%f48, %f46, %f47;
	add.s64 	%rd56, %rd53, %rd11;
	st.global.f32 	[%rd56], %f48;
	add.s32 	%r32, %r32, 16;
	add.s32 	%r31, %r31, %r5;
	setp.ne.s32 	%p5, %r32, 0;
	@%p5 bra 	$L__BB0_3;
$L__BB0_4:
	setp.eq.s32 	%p6, %r2, 0;
	@%p6 bra 	$L__BB0_13;
	and.b32  	%r11, %r23, 7;
	setp.lt.u32 	%p7, %r2, 8;
	@%p7 bra 	$L__BB0_7;
	mad.lo.s32 	%r29, %r34, %r24, %r1;
	mul.wide.s32 	%rd57, %r29, 4;
	add.s64 	%rd58, %rd3, %rd57;
	ld.global.f32 	%f49, [%rd58];
	add.s64 	%rd59, %rd2, %rd57;
	ld.global.f32 	%f50, [%rd59];
	add.f32 	%f51, %f49, %f50;
	add.s64 	%rd60, %rd1, %rd57;
	st.global.f32 	[%rd60], %f51;
	mul.wide.s32 	%rd61, %r24, 4;
	add.s64 	%rd62, %rd58, %rd61;
	ld.global.f32 	%f52, [%rd62];
	add.s64 	%rd63, %rd59, %rd61;
	ld.global.f32 	%f53, [%rd63];
	add.f32 	%f54, %f52, %f53;
	add.s64 	%rd64, %rd60, %rd61;
	st.global.f32 	[%rd64], %f54;
	add.s64 	%rd65, %rd62, %rd61;
	ld.global.f32 	%f55, [%rd65];
	add.s64 	%rd66, %rd63, %rd61;
	ld.global.f32 	%f56, [%rd66];
	add.f32 	%f57, %f55, %f56;
	add.s64 	%rd67, %rd64, %rd61;
	st.global.f32 	[%rd67], %f57;
	add.s64 	%rd68, %rd65, %rd61;
	ld.global.f32 	%f58, [%rd68];
	add.s64 	%rd69, %rd66, %rd61;
	ld.global.f32 	%f59, [%rd69];
	add.f32 	%f60, %f58, %f59;
	add.s64 	%rd70, %rd67, %rd61;
	st.global.f32 	[%rd70], %f60;
	add.s64 	%rd71, %rd68, %rd61;
	ld.global.f32 	%f61, [%rd71];
	add.s64 	%rd72, %rd69, %rd61;
	ld.global.f32 	%f62, [%rd72];
	add.f32 	%f63, %f61, %f62;
	add.s64 	%rd73, %rd70, %rd61;
	st.global.f32 	[%rd73], %f63;
	add.s64 	%rd74, %rd71, %rd61;
	ld.global.f32 	%f64, [%rd74];
	add.s64 	%rd75, %rd72, %rd61;
	ld.global.f32 	%f65, [%rd75];
	add.f32 	%f66, %f64, %f65;
	add.s64 	%rd76, %rd73, %rd61;
	st.global.f32 	[%rd76], %f66;
	add.s64 	%rd77, %rd74, %rd61;
	ld.global.f32 	%f67, [%rd77];
	add.s64 	%rd78, %rd75, %rd61;
	ld.global.f32 	%f68, [%rd78];
	add.f32 	%f69, %f67, %f68;
	add.s64 	%rd79, %rd76, %rd61;
	st.global.f32 	[%rd79], %f69;
	add.s64 	%rd80, %rd77, %rd61;
	ld.global.f32 	%f70, [%rd80];
	add.s64 	%rd81, %rd78, %rd61;
	ld.global.f32 	%f71, [%rd81];
	add.f32 	%f72, %f70, %f71;
	add.s64 	%rd82, %rd79, %rd61;
	st.global.f32 	[%rd82], %f72;
	add.s32 	%r34, %r34, 8;
$L__BB0_7:
	setp.eq.s32 	%p8, %r11, 0;
	@%p8 bra 	$L__BB0_13;
	and.b32  	%r14, %r23, 3;
	setp.lt.u32 	%p9, %r11, 4;
	@%p9 bra 	$L__BB0_10;
	mad.lo.s32 	%r30, %r34, %r24, %r1;
	mul.wide.s32 	%rd83, %r30, 4;
	add.s64 	%rd84, %rd3, %rd83;
	ld.global.f32 	%f73, [%rd84];
	add.s64 	%rd85, %rd2, %rd83;
	ld.global.f32 	%f74, [%rd85];
	add.f32 	%f75, %f73, %f74;
	add.s64 	%rd86, %rd1, %rd83;
	st.global.f32 	[%rd86], %f75;
	mul.wide.s32 	%rd87, %r24, 4;
	add.s64 	%rd88, %rd84, %rd87;
	ld.global.f32 	%f76, [%rd88];
	add.s64 	%rd89, %rd85, %rd87;
	ld.global.f32 	%f77, [%rd89];
	add.f32 	%f78, %f76, %f77;
	add.s64 	%rd90, %rd86, %rd87;
	st.global.f32 	[%rd90], %f78;
	add.s64 	%rd91, %rd88, %rd87;
	ld.global.f32 	%f79, [%rd91];
	add.s64 	%rd92, %rd89, %rd87;
	ld.global.f32 	%f80, [%rd92];
	add.f32 	%f81, %f79, %f80;
	add.s64 	%rd93, %rd90, %rd87;
	st.global.f32 	[%rd93], %f81;
	add.s64 	%rd94, %rd91, %rd87;
	ld.global.f32 	%f82, [%rd94];
	add.s64 	%rd95, %rd92, %rd87;
	ld.global.f32 	%f83, [%rd95];
	add.f32 	%f84, %f82, %f83;
	add.s64 	%rd96, %rd93, %rd87;
	st.global.f32 	[%rd96], %f84;
	add.s32 	%r34, %r34, 4;
$L__BB0_10:
	setp.eq.s32 	%p10, %r14, 0;
	@%p10 bra 	$L__BB0_13;
	mad.lo.s32 	%r37, %r34, %r24, %r1;
	neg.s32 	%r36, %r14;
$L__BB0_12:
	.pragma "nounroll";
	mul.wide.s32 	%rd97, %r37, 4;
	add.s64 	%rd98, %rd3, %rd97;
	ld.global.f32 	%f85, [%rd98];
	add.s64 	%rd99, %rd2, %rd97;
	ld.global.f32 	%f86, [%rd99];
	add.f32 	%f87, %f85, %f86;
	add.s64 	%rd100, %rd1, %rd97;
	st.global.f32 	[%rd100], %f87;
	add.s32 	%r37, %r37, %r24;
	add.s32 	%r36, %r36, 1;
	setp.ne.s32 	%p11, %r36, 0;
	@%p11 bra 	$L__BB0_12;
$L__BB0_13:
	ret;

}
	// .globl	_Z17matrixAdd3_1_1000PfS_S_ii
.visible .entry _Z17matrixAdd3_1_1000PfS_S_ii(
	.param .u64 .ptr .align 1 _Z17matrixAdd3_1_1000PfS_S_ii_param_0,
	.param .u64 .ptr .align 1 _Z17matrixAdd3_1_1000PfS_S_ii_param_1,
	.param .u64 .ptr .align 1 _Z17matrixAdd3_1_1000PfS_S_ii_param_2,
	.param .u32 _Z17matrixAdd3_1_1000PfS_S_ii_param_3,
	.param .u32 _Z17matrixAdd3_1_1000PfS_S_ii_param_4
)
{
	.reg .pred 	%p<12>;
	.reg .b32 	%r<38>;
	.reg .b32 	%f<88>;
	.reg .b64 	%rd<101>;

	ld.param.u64 	%rd4, [_Z17matrixAdd3_1_1000PfS_S_ii_param_0];
	ld.param.u64 	%rd5, [_Z17matrixAdd3_1_1000PfS_S_ii_param_1];
	ld.param.u64 	%rd6, [_Z17matrixAdd3_1_1000PfS_S_ii_param_2];
	ld.param.u32 	%r23, [_Z17matrixAdd3_1_1000PfS_S_ii_param_3];
	ld.param.u32 	%r24, [_Z17matrixAdd3_1_1000PfS_S_ii_param_4];
	cvta.to.global.u64 	%rd1, %rd6;
	cvta.to.global.u64 	%rd2, %rd5;
	cvta.to.global.u64 	%rd3, %rd4;
	mov.u32 	%r25, %tid.y;
	mov.u32 	%r26, %ctaid.y;
	mov.u32 	%r27, %ntid.x;
	mad.lo.s32 	%r1, %r26, %r27, %r25;
	setp.ge.s32 	%p1, %r1, %r24;
	setp.lt.s32 	%p2, %r23, 1;
	or.pred  	%p3, %p1, %p2;
	@%p3 bra 	$L__BB1_13;
	and.b32  	%r2, %r23, 15;
	setp.lt.u32 	%p4, %r23, 16;
	mov.b32 	%r34, 0;
	@%p4 bra 	$L__BB1_4;
	and.b32  	%r34, %r23, 2147483632;
	neg.s32 	%r32, %r34;
	shl.b32 	%r5, %r24, 4;
	mul.wide.s32 	%rd11, %r24, 4;
	mov.u32 	%r31, %r1;
$L__BB1_3:
	.pragma "nounroll";
	mul.wide.s32 	%rd7, %r31, 4;
	add.s64 	%rd8, %rd3, %rd7;
	ld.global.f32 	%f1, [%rd8];
	add.s64 	%rd9, %rd2, %rd7;
	ld.global.f32 	%f2, [%rd9];
	add.f32 	%f3, %f1, %f2;
	add.s64 	%rd10, %rd1, %rd7;
	st.global.f32 	[%rd10], %f3;
	add.s64 	%rd12, %rd8, %rd11;
	ld.global.f32 	%f4, [%rd12];
	add.s64 	%rd13, %rd9, %rd11;
	ld.global.f32 	%f5, [%rd13];
	add.f32 	%f6, %f4, %f5;
	add.s64 	%rd14, %rd10, %rd11;
	st.global.f32 	[%rd14], %f6;
	add.s64 	%rd15, %rd12, %rd11;
	ld.global.f32 	%f7, [%rd15];
	add.s64 	%rd16, %rd13, %rd11;
	ld.global.f32 	%f8, [%rd16];
	add.f32 	%f9, %f7, %f8;
	add.s64 	%rd17, %rd14, %rd11;
	st.global.f32 	[%rd17], %f9;
	add.s64 	%rd18, %rd15, %rd11;
	ld.global.f32 	%f10, [%rd18];
	add.s64 	%rd19, %rd16, %rd11;
	ld.global.f32 	%f11, [%rd19];
	add.f32 	%f12, %f10, %f11;
	add.s64 	%rd20, %rd17, %rd11;
	st.global.f32 	[%rd20], %f12;
	add.s64 	%rd21, %rd18, %rd11;
	ld.global.f32 	%f13, [%rd21];
	add.s64 	%rd22, %rd19, %rd11;
	ld.global.f32 	%f14, [%rd22];
	add.f32 	%f15, %f13, %f14;
	add.s64 	%rd23, %rd20, %rd11;
	st.global.f32 	[%rd23], %f15;
	add.s64 	%rd24, %rd21, %rd11;
	ld.global.f32 	%f16, [%rd24];
	add.s64 	%rd25, %rd22, %rd11;
	ld.global.f32 	%f17, [%rd25];
	add.f32 	%f18, %f16, %f17;
	add.s64 	%rd26, %rd23, %rd11;
	st.global.f32 	[%rd26], %f18;
	add.s64 	%rd27, %rd24, %rd11;
	ld.global.f32 	%f19, [%rd27];
	add.s64 	%rd28, %rd25, %rd11;
	ld.global.f32 	%f20, [%rd28];
	add.f32 	%f21, %f19, %f20;
	add.s64 	%rd29, %rd26, %rd11;
	st.global.f32 	[%rd29], %f21;
	add.s64 	%rd30, %rd27, %rd11;
	ld.global.f32 	%f22, [%rd30];
	add.s64 	%rd31, %rd28, %rd11;
	ld.global.f32 	%f23, [%rd31];
	add.f32 	%f24, %f22, %f23;
	add.s64 	%rd32, %rd29, %rd11;
	st.global.f32 	[%rd32], %f24;
	add.s64 	%rd33, %rd30, %rd11;
	ld.global.f32 	%f25, [%rd33];
	add.s64 	%rd34, %rd31, %rd11;
	ld.global.f32 	%f26, [%rd34];
	add.f32 	%f27, %f25, %f26;
	add.s64 	%rd35, %rd32, %rd11;
	st.global.f32 	[%rd35], %f27;
	add.s64 	%rd36, %rd33, %rd11;
	ld.global.f32 	%f28, [%rd36];
	add.s64 	%rd37, %rd34, %rd11;
	ld.global.f32 	%f29, [%rd37];
	add.f32 	%f30, %f28, %f29;
	add.s64 	%rd38, %rd35, %rd11;
	st.global.f32 	[%rd38], %f30;
	add.s64 	%rd39, %rd36, %rd11;
	ld.global.f32 	%f31, [%rd39];
	add.s64 	%rd40, %rd37, %rd11;
	ld.global.f32 	%f32, [%rd40];
	add.f32 	%f33, %f31, %f32;
	add.s64 	%rd41, %rd38, %rd11;
	st.global.f32 	[%rd41], %f33;
	add.s64 	%rd42, %rd39, %rd11;
	ld.global.f32 	%f34, [%rd42];
	add.s64 	%rd43, %rd40, %rd11;
	ld.global.f32 	%f35, [%rd43];
	add.f32 	%f36, %f34, %f35;
	add.s64 	%rd44, %rd41, %rd11;
	st.global.f32 	[%rd44], %f36;
	add.s64 	%rd45, %rd42, %rd11;
	ld.global.f32 	%f37, [%rd45];
	add.s64 	%rd46, %rd43, %rd11;
	ld.global.f32 	%f38, [%rd46];
	add.f32 	%f39, %f37, %f38;
	add.s64 	%rd47, %rd44, %rd11;
	st.global.f32 	[%rd47], %f39;
	add.s64 	%rd48, %rd45, %rd11;
	ld.global.f32 	%f40, [%rd48];
	add.s64 	%rd49, %rd46, %rd11;
	ld.global.f32 	%f41, [%rd49];
	add.f32 	%f42, %f40, %f41;
	add.s64 	%rd50, %rd47, %rd11;
	st.global.f32 	[%rd50], %f42;
	add.s64 	%rd51, %rd48, %rd11;
	ld.global.f32 	%f43, [%rd51];
	add.s64 	%rd52, %rd49, %rd11;
	ld.global.f32 	%f44, [%rd52];
	add.f32 	%f45, %f43, %f44;
	add.s64 	%rd53, %rd50, %rd11;
	st.global.f32 	[%rd53], %f45;
	add.s64 	%rd54, %rd51, %rd11;
	ld.global.f32 	%f46, [%rd54];
	add.s64 	%rd55, %rd52, %rd11;
	ld.global.f32 	%f47, [%rd55];
	add.f32 	%f48, %f46, %f47;
	add.s64 	%rd56, %rd53, %rd11;
	st.global.f32 	[%rd56], %f48;
	add.s32 	%r32, %r32, 16;
	add.s32 	%r31, %r31, %r5;
	setp.ne.s32 	%p5, %r32, 0;
	@%p5 bra 	$L__BB1_3;
$L__BB1_4:
	setp.eq.s32 	%p6, %r2, 0;
	@%p6 bra 	$L__BB1_13;
	and.b32  	%r11, %r23, 7;
	setp.lt.u32 	%p7, %r2, 8;
	@%p7 bra 	$L__BB1_7;
	mad.lo.s32 	%r29, %r34, %r24, %r1;
	mul.wide.s32 	%rd57, %r29, 4;
	add.s64 	%rd58, %rd3, %rd57;
	ld.global.f32 	%f49, [%rd58];
	add.s64 	%rd59, %rd2, %rd57;
	ld.global.f32 	%f50, [%rd59];
	add.f32 	%f51, %f49, %f50;
	add.s64 	%rd60, %rd1, %rd57;
	st.global.f32 	[%rd60], %f51;
	mul.wide.s32 	%rd61, %r24, 4;
	add.s64 	%rd62, %rd58, %rd61;
	ld.global.f32 	%f52, [%rd62];
	add.s64 	%rd63, %rd59, %rd61;
	ld.global.f32 	%f53, [%rd63];
	add.f32 	%f54, %f52, %f53;
	add.s64 	%rd64, %rd60, %rd61;
	st.global.f32 	[%rd64], %f54;
	add.s64 	%rd65, %rd62, %rd61;
	ld.global.f32 	%f55, [%rd65];
	add.s64 	%rd66, %rd63, %rd61;
	ld.global.f32 	%f56, [%rd66];
	add.f32 	%f57, %f55, %f56;
	add.s64 	%rd67, %rd64, %rd61;
	st.global.f32 	[%rd67], %f57;
	add.s64 	%rd68, %rd65, %rd61;
	ld.global.f32 	%f58, [%rd68];
	add.s64 	%rd69, %rd66, %rd61;
	ld.global.f32 	%f59, [%rd69];
	add.f32 	%f60, %f58, %f59;
	add.s64 	%rd70, %rd67, %rd61;
	st.global.f32 	[%rd70], %f60;
	add.s64 	%rd71, %rd68, %rd61;
	ld.global.f32 	%f61, [%rd71];
	add.s64 	%rd72, %rd69, %rd61;
	ld.global.f32 	%f62, [%rd72];
	add.f32 	%f63, %f61, %f62;
	add.s64 	%rd73, %rd70, %rd61;
	st.global.f32 	[%rd73], %f63;
	add.s64 	%rd74, %rd71, %rd61;
	ld.global.f32 	%f64, [%rd74];
	add.s64 	%rd75, %rd72, %rd61;
	ld.global.f32 	%f65, [%rd75];
	add.f32 	%f66, %f64, %f65;
	add.s64 	%rd76, %rd73, %rd61;
	st.global.f32 	[%rd76], %f66;
	add.s64 	%rd77, %rd74, %rd61;
	ld.global.f32 	%f67, [%rd77];
	add.s64 	%rd78, %rd75, %rd61;
	ld.global.f32 	%f68, [%rd78];
	add.f32 	%f69, %f67, %f68;
	add.s64 	%rd79, %rd76, %rd61;
	st.global.f32 	[%rd79], %f69;
	add.s64 	%rd80, %rd77, %rd61;
	ld.global.f32 	%f70, [%rd80];
	add.s64 	%rd81, %rd78, %rd61;
	ld.global.f32 	%f71, [%rd81];
	add.f32 	%f72, %f70, %f71;
	add.s64 	%rd82, %rd79, %rd61;
	st.global.f32 	[%rd82], %f72;
	add.s32 	%r34, %r34, 8;
$L__BB1_7:
	setp.eq.s32 	%p8, %r11, 0;
	@%p8 bra 	$L__BB1_13;
	and.b32  	%r14, %r23, 3;
	setp.lt.u32 	%p9, %r11, 4;
	@%p9 bra 	$L__BB1_10;
	mad.lo.s32 	%r30, %r34, %r24, %r1;
	mul.wide.s32 	%rd83, %r30, 4;
	add.s64 	%rd84, %rd3, %rd83;
	ld.global.f32 	%f73, [%rd84];
	add.s64 	%rd85, %rd2, %rd83;
	ld.global.f32 	%f74, [%rd85];
	add.f32 	%f75, %f73, %f74;
	add.s64 	%rd86, %rd1, %rd83;
	st.global.f32 	[%rd86], %f75;
	mul.wide.s32 	%rd87, %r24, 4;
	add.s64 	%rd88, %rd84, %rd87;
	ld.global.f32 	%f76, [%rd88];
	add.s64 	%rd89, %rd85, %rd87;
	ld.global.f32 	%f77, [%rd89];
	add.f32 	%f78, %f76, %f77;
	add.s64 	%rd90, %rd86, %rd87;
	st.global.f32 	[%rd90], %f78;
	add.s64 	%rd91, %rd88, %rd87;
	ld.global.f32 	%f79, [%rd91];
	add.s64 	%rd92, %rd89, %rd87;
	ld.global.f32 	%f80, [%rd92];
	add.f32 	%f81, %f79, %f80;
	add.s64 	%rd93, %rd90, %rd87;
	st.global.f32 	[%rd93], %f81;
	add.s64 	%rd94, %rd91, %rd87;
	ld.global.f32 	%f82, [%rd94];
	add.s64 	%rd95, %rd92, %rd87;
	ld.global.f32 	%f83, [%rd95];
	add.f32 	%f84, %f82, %f83;
	add.s64 	%rd96, %rd93, %rd87;
	st.global.f32 	[%rd96], %f84;
	add.s32 	%r34, %r34, 4;
$L__BB1_10:
	setp.eq.s32 	%p10, %r14, 0;
	@%p10 bra 	$L__BB1_13;
	mad.lo.s32 	%r37, %r34, %r24, %r1;
	neg.s32 	%r36, %r14;
$L__BB1_12:
	.pragma "nounroll";
	mul.wide.s32 	%rd97, %r37, 4;
	add.s64 	%rd98, %rd3, %rd97;
	ld.global.f32 	%f85, [%rd98];
	add.s64 	%rd99, %rd2, %rd97;
	ld.global.f32 	%f86, [%rd99];
	add.f32 	%f87, %f85, %f86;
	add.s64 	%rd100, %rd1, %rd97;
	st.global.f32 	[%rd100], %f87;
	add.s32 	%r37, %r37, %r24;
	add.s32 	%r36, %r36, 1;
	setp.ne.s32 	%p11, %r36, 0;
	@%p11 bra 	$L__BB1_12;
$L__BB1_13:
	ret;

}


// ===== COMPILED SASS (sm_100) =====

	.target	sm_100

	.elftype	@"ET_EXEC"


//--------------------- .note.nv.tkinfo           --------------------------
	.section	.note.nv.tkinfo,"",@"SHT_NOTE"
	.sectionflags	@"SHF_NOTE_NV_TKINFO"
	.tkinfo
        /*0018*/ 	.word	0x00000002
        /*0030*/ 	.string	""
        /*0030*/ 	.string	"ptxas"
        /*0030*/ 	.string	"Cuda compilation tools, release 13.0, V13.0.88"
        /*0030*/ 	.string	"Build cuda_13.0.r13.0/compiler.36424714_0"
        /*0030*/ 	.string	"-arch sm_100 -m 64 "



//--------------------- .note.nv.cuinfo           --------------------------
	.section	.note.nv.cuinfo,"",@"SHT_NOTE"
	.sectionflags	@"SHF_NOTE_NV_CUINFO"
        /*0018*/ 	.short	0x0002
        /*001a*/ 	.short	0x0064
        /*001c*/ 	.short	0x0082
	.zero		2


//--------------------- .nv.info                  --------------------------
	.section	.nv.info,"",@"SHT_CUDA_INFO"
	.align	4


	//----- nvinfo : EIATTR_REGCOUNT
	.align		4
        /*0000*/ 	.byte	0x04, 0x2f
        /*0002*/ 	.short	(.L_1 - .L_0)
	.align		4
.L_0:
        /*0004*/ 	.word	index@(_Z10matrixAdd3PfS_S_ii)
        /*0008*/ 	.word	0x0000001e


	//----- nvinfo : EIATTR_FRAME_SIZE
	.align		4
.L_1:
        /*000c*/ 	.byte	0x04, 0x11
        /*000e*/ 	.short	(.L_3 - .L_2)
	.align		4
.L_2:
        /*0010*/ 	.word	index@(_Z10matrixAdd3PfS_S_ii)
        /*0014*/ 	.word	0x00000000


	//----- nvinfo : EIATTR_REGCOUNT
	.align		4
.L_3:
        /*0018*/ 	.byte	0x04, 0x2f
        /*001a*/ 	.short	(.L_5 - .L_4)
	.align		4
.L_4:
        /*001c*/ 	.word	index@(_Z17matrixAdd3_1_1000PfS_S_ii)
        /*0020*/ 	.word	0x0000001e


	//----- nvinfo : EIATTR_FRAME_SIZE
	.align		4
.L_5:
        /*0024*/ 	.byte	0x04, 0x11
        /*0026*/ 	.short	(.L_7 - .L_6)
	.align		4
.L_6:
        /*0028*/ 	.word	index@(_Z17matrixAdd3_1_1000PfS_S_ii)
        /*002c*/ 	.word	0x00000000


	//----- nvinfo : EIATTR_MIN_STACK_SIZE
	.align		4
.L_7:
        /*0030*/ 	.byte	0x04, 0x12
        /*0032*/ 	.short	(.L_9 - .L_8)
	.align		4
.L_8:
        /*0034*/ 	.word	index@(_Z17matrixAdd3_1_1000PfS_S_ii)
        /*0038*/ 	.word	0x00000000


	//----- nvinfo : EIATTR_MIN_STACK_SIZE
	.align		4
.L_9:
        /*003c*/ 	.byte	0x04, 0x12
        /*003e*/ 	.short	(.L_11 - .L_10)
	.align		4
.L_10:
        /*0040*/ 	.word	index@(_Z10matrixAdd3PfS_S_ii)
        /*0044*/ 	.word	0x00000000
.L_11:


//--------------------- .nv.compat                --------------------------
	.section	.nv.compat,"",@"SHT_CUDA_COMPAT_INFO"
	.align	4
        /*0000*/ 	.byte	0x02, 0x09, 0x00, 0x00, 0x02, 0x02, 0x01, 0x00, 0x02, 0x05, 0x05, 0x00, 0x03, 0x07, 0x01, 0x01
        /*0010*/ 	.byte	0x02, 0x03, 0x00, 0x00, 0x02, 0x06, 0x01, 0x00, 0x04, 0x0b, 0x08, 0x00, 0x09, 0x00, 0x00, 0x00
        /*0020*/ 	.byte	0x00, 0x00, 0x00, 0x00


//--------------------- .nv.info._Z17matrixAdd3_1_1000PfS_S_ii --------------------------
	.section	.nv.info._Z17matrixAdd3_1_1000PfS_S_ii,"",@"SHT_CUDA_INFO"
	.sectionflags	@""
	.align	4


	//----- nvinfo : EIATTR_CUDA_API_VERSION
	.align		4
        /*0000*/ 	.byte	0x04, 0x37
        /*0002*/ 	.short	(.L_13 - .L_12)
.L_12:
        /*0004*/ 	.word	0x00000082


	//----- nvinfo : EIATTR_KPARAM_INFO
	.align		4
.L_13:
        /*0008*/ 	.byte	0x04, 0x17
        /*000a*/ 	.short	(.L_15 - .L_14)
.L_14:
        /*000c*/ 	.word	0x00000000
        /*0010*/ 	.short	0x0004
        /*0012*/ 	.short	0x001c
        /*0014*/ 	.byte	0x00, 0xf0, 0x11, 0x00


	//----- nvinfo : EIATTR_KPARAM_INFO
	.align		4
.L_15:
        /*0018*/ 	.byte	0x04, 0x17
        /*001a*/ 	.short	(.L_17 - .L_16)
.L_16:
        /*001c*/ 	.word	0x00000000
        /*0020*/ 	.short	0x0003
        /*0022*/ 	.short	0x0018
        /*0024*/ 	.byte	0x00, 0xf0, 0x11, 0x00


	//----- nvinfo : EIATTR_KPARAM_INFO
	.align		4
.L_17:
        /*0028*/ 	.byte	0x04, 0x17
        /*002a*/ 	.short	(.L_19 - .L_18)
.L_18:
        /*002c*/ 	.word	0x00000000
        /*0030*/ 	.short	0x0002
        /*0032*/ 	.short	0x0010
        /*0034*/ 	.byte	0x00, 0xf5, 0x21, 0x00


	//----- nvinfo : EIATTR_KPARAM_INFO
	.align		4
.L_19:
        /*0038*/ 	.byte	0x04, 0x17
        /*003a*/ 	.short	(.L_21 - .L_20)
.L_20:
        /*003c*/ 	.word	0x00000000
        /*0040*/ 	.short	0x0001
        /*0042*/ 	.short	0x0008
        /*0044*/ 	.byte	0x00, 0xf5, 0x21, 0x00


	//----- nvinfo : EIATTR_KPARAM_INFO
	.align		4
.L_21:
        /*0048*/ 	.byte	0x04, 0x17
        /*004a*/ 	.short	(.L_23 - .L_22)
.L_22:
        /*004c*/ 	.word	0x00000000
        /*0050*/ 	.short	0x0000
        /*0052*/ 	.short	0x0000
        /*0054*/ 	.byte	0x00, 0xf5, 0x21, 0x00


	//----- nvinfo : EIATTR_SPARSE_MMA_MASK
	.align		4
.L_23:
        /*0058*/ 	.byte	0x03, 0x50
        /*005a*/ 	.short	0x0000


	//----- nvinfo : EIATTR_MAXREG_COUNT
	.align		4
        /*005c*/ 	.byte	0x03, 0x1b
        /*005e*/ 	.short	0x00ff


	//----- nvinfo : EIATTR_MERCURY_ISA_VERSION
	.align		4
        /*0060*/ 	.byte	0x03, 0x5f
        /*0062*/ 	.short	0x0101


	//----- nvinfo : EIATTR_VRC_CTA_INIT_COUNT
	.align		4
        /*0064*/ 	.byte	0x02, 0x4a
	.zero		1
	.zero		1


	//----- nvinfo : EIATTR_EXIT_INSTR_OFFSETS
	.align		4
        /*0068*/ 	.byte	0x04, 0x1c
        /*006a*/ 	.short	(.L_25 - .L_24)


	//   ....[0]....
.L_24:
        /*006c*/ 	.word	0x00000080


	//   ....[1]....
        /*0070*/ 	.word	0x00000890


	//   ....[2]....
        /*0074*/ 	.word	0x00000cb0


	//   ....[3]....
        /*0078*/ 	.word	0x00000f10


	//   ....[4]....
        /*007c*/ 	.word	0x00001020


	//----- nvinfo : EIATTR_CBANK_PARAM_SIZE
	.align		4
.L_25:
        /*0080*/ 	.byte	0x03, 0x19
        /*0082*/ 	.short	0x0020


	//----- nvinfo : EIATTR_PARAM_CBANK
	.align		4
        /*0084*/ 	.byte	0x04, 0x0a
        /*0086*/ 	.short	(.L_27 - .L_26)
	.align		4
.L_26:
        /*0088*/ 	.word	index@(.nv.constant0._Z17matrixAdd3_1_1000PfS_S_ii)
        /*008c*/ 	.short	0x0380
        /*008e*/ 	.short	0x0020


	//----- nvinfo : EIATTR_SW_WAR
	.align		4
.L_27:
        /*0090*/ 	.byte	0x04, 0x36
        /*0092*/ 	.short	(.L_29 - .L_28)
.L_28:
        /*0094*/ 	.word	0x00000008
.L_29:


//--------------------- .nv.info._Z10matrixAdd3PfS_S_ii --------------------------
	.section	.nv.info._Z10matrixAdd3PfS_S_ii,"",@"SHT_CUDA_INFO"
	.sectionflags	@""
	.align	4


	//----- nvinfo : EIATTR_CUDA_API_VERSION
	.align		4
        /*0000*/ 	.byte	0x04, 0x37
        /*0002*/ 	.short	(.L_31 - .L_30)
.L_30:
        /*0004*/ 	.word	0x00000082


	//----- nvinfo : EIATTR_KPARAM_INFO
	.align		4
.L_31:
        /*0008*/ 	.byte	0x04, 0x17
        /*000a*/ 	.short	(.L_33 - .L_32)
.L_32:
        /*000c*/ 	.word	0x00000000
        /*0010*/ 	.short	0x0004
        /*0012*/ 	.short	0x001c
        /*0014*/ 	.byte	0x00, 0xf0, 0x11, 0x00


	//----- nvinfo : EIATTR_KPARAM_INFO
	.align		4
.L_33:
        /*0018*/ 	.byte	0x04, 0x17
        /*001a*/ 	.short	(.L_35 - .L_34)
.L_34:
        /*001c*/ 	.word	0x00000000
        /*0020*/ 	.short	0x0003
        /*0022*/ 	.short	0x0018
        /*0024*/ 	.byte	0x00, 0xf0, 0x11, 0x00


	//----- nvinfo : EIATTR_KPARAM_INFO
	.align		4
.L_35:
        /*0028*/ 	.byte	0x04, 0x17
        /*002a*/ 	.short	(.L_37 - .L_36)
.L_36:
        /*002c*/ 	.word	0x00000000
        /*0030*/ 	.short	0x0002
        /*0032*/ 	.short	0x0010
        /*0034*/ 	.byte	0x00, 0xf5, 0x21, 0x00


	//----- nvinfo : EIATTR_KPARAM_INFO
	.align		4
.L_37:
        /*0038*/ 	.byte	0x04, 0x17
        /*003a*/ 	.short	(.L_39 - .L_38)
.L_38:
        /*003c*/ 	.word	0x00000000
        /*0040*/ 	.short	0x0001
        /*0042*/ 	.short	0x0008
        /*0044*/ 	.byte	0x00, 0xf5, 0x21, 0x00


	//----- nvinfo : EIATTR_KPARAM_INFO
	.align		4
.L_39:
        /*0048*/ 	.byte	0x04, 0x17
        /*004a*/ 	.short	(.L_41 - .L_40)
.L_40:
        /*004c*/ 	.word	0x00000000
        /*0050*/ 	.short	0x0000
        /*0052*/ 	.short	0x0000
        /*0054*/ 	.byte	0x00, 0xf5, 0x21, 0x00


	//----- nvinfo : EIATTR_SPARSE_MMA_MASK
	.align		4
.L_41:
        /*0058*/ 	.byte	0x03, 0x50
        /*005a*/ 	.short	0x0000


	//----- nvinfo : EIATTR_MAXREG_COUNT
	.align		4
        /*005c*/ 	.byte	0x03, 0x1b
        /*005e*/ 	.short	0x00ff


	//----- nvinfo : EIATTR_MERCURY_ISA_VERSION
	.align		4
        /*0060*/ 	.byte	0x03, 0x5f
        /*0062*/ 	.short	0x0101


	//----- nvinfo : EIATTR_VRC_CTA_INIT_COUNT
	.align		4
        /*0064*/ 	.byte	0x02, 0x4a
	.zero		1
	.zero		1


	//----- nvinfo : EIATTR_EXIT_INSTR_OFFSETS
	.align		4
        /*0068*/ 	.byte	0x04, 0x1c
        /*006a*/ 	.short	(.L_43 - .L_42)


	//   ....[0]....
.L_42:
        /*006c*/ 	.word	0x00000080


	//   ....[1]....
        /*0070*/ 	.word	0x00000890


	//   ....[2]....
        /*0074*/ 	.word	0x00000cb0


	//   ....[3]....
        /*0078*/ 	.word	0x00000f10


	//   ....[4]....
        /*007c*/ 	.word	0x00001020


	//----- nvinfo : EIATTR_CBANK_PARAM_SIZE
	.align		4
.L_43:
        /*0080*/ 	.byte	0x03, 0x19
        /*0082*/ 	.short	0x0020


	//----- nvinfo : EIATTR_PARAM_CBANK
	.align		4
        /*0084*/ 	.byte	0x04, 0x0a
        /*0086*/ 	.short	(.L_45 - .L_44)
	.align		4
.L_44:
        /*0088*/ 	.word	index@(.nv.constant0._Z10matrixAdd3PfS_S_ii)
        /*008c*/ 	.short	0x0380
        /*008e*/ 	.short	0x0020


	//----- nvinfo : EIATTR_SW_WAR
	.align		4
.L_45:
        /*0090*/ 	.byte	0x04, 0x36
        /*0092*/ 	.short	(.L_47 - .L_46)
.L_46:
        /*0094*/ 	.word	0x00000008
.L_47:


//--------------------- .nv.callgraph             --------------------------
	.section	.nv.callgraph,"",@"SHT_CUDA_CALLGRAPH"
	.align	4
	.sectionentsize	8
	.align		4
        /*0000*/ 	.word	0x00000000
	.align		4
        /*0004*/ 	.word	0xffffffff
	.align		4
        /*0008*/ 	.word	0x00000000
	.align		4
        /*000c*/ 	.word	0xfffffffe
	.align		4
        /*0010*/ 	.word	0x00000000
	.align		4
        /*0014*/ 	.word	0xfffffffd
	.align		4
        /*0018*/ 	.word	0x00000000
	.align		4
        /*001c*/ 	.word	0xfffffffc


//--------------------- .text._Z17matrixAdd3_1_1000PfS_S_ii --------------------------
	.section	.text._Z17matrixAdd3_1_1000PfS_S_ii,"ax",@progbits
	.align	128
        .global         _Z17matrixAdd3_1_1000PfS_S_ii
        .type           _Z17matrixAdd3_1_1000PfS_S_ii,@function
        .size           _Z17matrixAdd3_1_1000PfS_S_ii,(.L_x_12 - _Z17matrixAdd3_1_1000PfS_S_ii)
        .other          _Z17matrixAdd3_1_1000PfS_S_ii,@"STO_CUDA_ENTRY STV_DEFAULT"
_Z17matrixAdd3_1_1000PfS_S_ii:
.text._Z17matrixAdd3_1_1000PfS_S_ii:
[----:B------:R-:W-:Y:S01]  /*0000*/  LDC R1, c[0x0][0x37c] ;  /* 0x0000df00ff017b82 */ /* 0x000fe20000000800 */
[----:B------:R-:W0:Y:S07]  /*0010*/  S2R R0, SR_TID.Y ;  /* 0x0000000000007919 */ /* 0x000e2e0000002200 */
[----:B------:R-:W0:Y:S08]  /*0020*/  S2UR UR4, SR_CTAID.Y ;  /* 0x00000000000479c3 */ /* 0x000e300000002600 */
[----:B------:R-:W0:Y:S08]  /*0030*/  LDC R5, c[0x0][0x360] ;  /* 0x0000d800ff057b82 */ /* 0x000e300000000800 */
[----:B------:R-:W1:Y:S01]  /*0040*/  LDC.64 R2, c[0x0][0x398] ;  /* 0x0000e600ff027b82 */ /* 0x000e620000000a00 */
[----:B0-----:R-:W-:Y:S01]  /*0050*/  IMAD R0, R5, UR4, R0 ;  /* 0x0000000405007c24 */ /* 0x001fe2000f8e0200 */
[----:B-1----:R-:W-:-:S04]  /*0060*/  ISETP.GE.AND P0, PT, R2, 0x1, PT ;  /* 0x000000010200780c */ /* 0x002fc80003f06270 */
[----:B------:R-:W-:-:S13]  /*0070*/  ISETP.GE.OR P0, PT, R0, R3, !P0 ;  /* 0x000000030000720c */ /* 0x000fda0004706670 */
[----:B------:R-:W-:Y:S05]  /*0080*/  @P0 EXIT ;  /* 0x000000000000094d */ /* 0x000fea0003800000 */
[C---:B------:R-:W-:Y:S01]  /*0090*/  ISETP.GE.U32.AND P1, PT, R2.reuse, 0x10, PT ;  /* 0x000000100200780c */ /* 0x040fe20003f26070 */
[----:B------:R-:W0:Y:S01]  /*00a0*/  LDCU.64 UR4, c[0x0][0x358] ;  /* 0x00006b00ff0477ac */ /* 0x000e220008000a00 */
[----:B------:R-:W-:Y:S01]  /*00b0*/  LOP3.LUT R7, R2, 0xf, RZ, 0xc0, !PT ;  /* 0x0000000f02077812 */ /* 0x000fe200078ec0ff */
[----:B------:R-:W-:-:S03]  /*00c0*/  HFMA2 R4, -RZ, RZ, 0, 0 ;  /* 0x00000000ff047431 */ /* 0x000fc600000001ff */
[----:B------:R-:W-:-:S07]  /*00d0*/  ISETP.NE.AND P0, PT, R7, RZ, PT ;  /* 0x000000ff0700720c */ /* 0x000fce0003f05270 */
[----:B------:R-:W-:Y:S06]  /*00e0*/  @!P1 BRA `(.L_x_0) ;  /* 0x0000000400e89947 */ /* 0x000fec0003800000 */
[----:B------:R-:W-:Y:S02]  /*00f0*/  LOP3.LUT R4, R2, 0x7ffffff0, RZ, 0xc0, !PT ;  /* 0x7ffffff002047812 */ /* 0x000fe400078ec0ff */
[----:B------:R-:W-:Y:S02]  /*0100*/  MOV R6, R0 ;  /* 0x0000000000067202 */ /* 0x000fe40000000f00 */
[----:B------:R-:W-:-:S07]  /*0110*/  IADD3 R5, PT, PT, -R4, RZ, RZ ;  /* 0x000000ff04057210 */ /* 0x000fce0007ffe1ff */
.L_x_1:
[----:B---3--:R-:W1:Y:S08]  /*0120*/  LDC.64 R16, c[0x0][0x380] ;  /* 0x0000e000ff107b82 */ /* 0x008e700000000a00 */
[----:B------:R-:W2:Y:S08]  /*0130*/  LDC.64 R18, c[0x0][0x388] ;  /* 0x0000e200ff127b82 */ /* 0x000eb00000000a00 */
[----:B------:R-:W3:Y:S01]  /*0140*/  LDC.64 R8, c[0x0][0x390] ;  /* 0x0000e400ff087b82 */ /* 0x000ee20000000a00 */
[----:B-1----:R-:W-:-:S05]  /*0150*/  IMAD.WIDE R16, R6, 0x4, R16 ;  /* 0x0000000406107825 */ /* 0x002fca00078e0210 */
[----:B0-----:R-:W4:Y:S01]  /*0160*/  LDG.E R10, desc[UR4][R16.64] ;  /* 0x00000004100a7981 */ /* 0x001f22000c1e1900 */
[----:B--2---:R-:W-:-:S05]  /*0170*/  IMAD.WIDE R18, R6, 0x4, R18 ;  /* 0x0000000406127825 */ /* 0x004fca00078e0212 */
[----:B------:R-:W4:Y:S01]  /*0180*/  LDG.E R11, desc[UR4][R18.64] ;  /* 0x00000004120b7981 */ /* 0x000f22000c1e1900 */
[----:B------:R-:W-:-:S04]  /*0190*/  IMAD.WIDE R12, R3, 0x4, R16 ;  /* 0x00000004030c7825 */ /* 0x000fc800078e0210 */
[----:B---3--:R-:W-:-:S04]  /*01a0*/  IMAD.WIDE R8, R6, 0x4, R8 ;  /* 0x0000000406087825 */ /* 0x008fc800078e0208 */
[----:B----4-:R-:W-:Y:S01]  /*01b0*/  FADD R23, R10, R11 ;  /* 0x0000000b0a177221 */ /* 0x010fe20000000000 */
[----:B------:R-:W-:-:S04]  /*01c0*/  IMAD.WIDE R10, R3, 0x4, R18 ;  /* 0x00000004030a7825 */ /* 0x000fc800078e0212 */
[----:B------:R0:W-:Y:S04]  /*01d0*/  STG.E desc[UR4][R8.64], R23 ;  /* 0x0000001708007986 */ /* 0x0001e8000c101904 */
[----:B------:R-:W2:Y:S04]  /*01e0*/  LDG.E R20, desc[UR4][R12.64] ;  /* 0x000000040c147981 */ /* 0x000ea8000c1e1900 */
[----:B------:R-:W2:Y:S01]  /*01f0*/  LDG.E R21, desc[UR4][R10.64] ;  /* 0x000000040a157981 */ /* 0x000ea2000c1e1900 */
[----:B------:R-:W-:-:S04]  /*0200*/  IMAD.WIDE R14, R3, 0x4, R8 ;  /* 0x00000004030e7825 */ /* 0x000fc800078e0208 */
[----:B------:R-:W-:-:S04]  /*0210*/  IMAD.WIDE R18, R3, 0x4, R12 ;  /* 0x0000000403127825 */ /* 0x000fc800078e020c */
[----:B------:R-:W-:-:S04]  /*0220*/  IMAD.WIDE R16, R3, 0x4, R10 ;  /* 0x0000000403107825 */ /* 0x000fc800078e020a */
[----:B--2---:R-:W-:-:S05]  /*0230*/  FADD R25, R20, R21 ;  /* 0x0000001514197221 */ /* 0x004fca0000000000 */
[----:B------:R1:W-:Y:S04]  /*0240*/  STG.E desc[UR4][R14.64], R25 ;  /* 0x000000190e007986 */ /* 0x0003e8000c101904 */
[----:B------:R-:W2:Y:S04]  /*0250*/  LDG.E R22, desc[UR4][R18.64] ;  /* 0x0000000412167981 */ /* 0x000ea8000c1e1900 */
[----:B------:R-:W2:Y:S01]  /*0260*/  LDG.E R27, desc[UR4][R16.64] ;  /* 0x00000004101b7981 */ /* 0x000ea2000c1e1900 */
[----:B------:R-:W-:-:S04]  /*0270*/  IMAD.WIDE R20, R3, 0x4, R14 ;  /* 0x0000000403147825 */ /* 0x000fc800078e020e */
[----:B------:R-:W-:-:S04]  /*0280*/  IMAD.WIDE R12, R3, 0x4, R18 ;  /* 0x00000004030c7825 */ /* 0x000fc800078e0212 */
[----:B0-----:R-:W-:-:S04]  /*0290*/  IMAD.WIDE R8, R3, 0x4, R16 ;  /* 0x0000000403087825 */ /* 0x001fc800078e0210 */
[----:B--2---:R-:W-:-:S05]  /*02a0*/  FADD R27, R22, R27 ;  /* 0x0000001b161b7221 */ /* 0x004fca0000000000 */
[----:B------:R0:W-:Y:S04]  /*02b0*/  STG.E desc[UR4][R20.64], R27 ;  /* 0x0000001b14007986 */ /* 0x0001e8000c101904 */
[----:B------:R-:W2:Y:S04]  /*02c0*/  LDG.E R22, desc[UR4][R12.64] ;  /* 0x000000040c167981 */ /* 0x000ea8000c1e1900 */
[----:B------:R-:W2:Y:S01]  /*02d0*/  LDG.E R23, desc[UR4][R8.64] ;  /* 0x0000000408177981 */ /* 0x000ea2000c1e1900 */
[----:B------:R-:W-:-:S04]  /*02e0*/  IMAD.WIDE R10, R3, 0x4, R20 ;  /* 0x00000004030a7825 */ /* 0x000fc800078e0214 */
[----:B------:R-:W-:-:S04]  /*02f0*/  IMAD.WIDE R18, R3, 0x4, R12 ;  /* 0x0000000403127825 */ /* 0x000fc800078e020c */
[----:B-1----:R-:W-:-:S04]  /*0300*/  IMAD.WIDE R14, R3, 0x4, R8 ;  /* 0x00000004030e7825 */ /* 0x002fc800078e0208 */
[----:B--2---:R-:W-:-:S05]  /*0310*/  FADD R23, R22, R23 ;  /* 0x0000001716177221 */ /* 0x004fca0000000000 */
        /* <DEDUP_REMOVED lines=8> */
[----:B------:R-:W3:Y:S04]  /*03a0*/  LDG.E R22, desc[UR4][R12.64] ;  /* 0x000000040c167981 */ /* 0x000ee8000c1e1900 */
[----:B0-----:R-:W3:Y:S01]  /*03b0*/  LDG.E R27, desc[UR4][R8.64] ;  /* 0x00000004081b7981 */ /* 0x001ee2000c1e1900 */
[----:B------:R-:W-:-:S04]  /*03c0*/  IMAD.WIDE R20, R3, 0x4, R16 ;  /* 0x0000000403147825 */ /* 0x000fc800078e0210 */
[----:B------:R-:W-:-:S04]  /*03d0*/  IMAD.WIDE R18, R3, 0x4, R12 ;  /* 0x0000000403127825 */ /* 0x000fc800078e020c */
[----:B-1----:R-:W-:-:S04]  /*03e0*/  IMAD.WIDE R10, R3, 0x4, R8 ;  /* 0x00000004030a7825 */ /* 0x002fc800078e0208 */
[----:B---3--:R-:W-:-:S05]  /*03f0*/  FADD R27, R22, R27 ;  /* 0x0000001b161b7221 */ /* 0x008fca0000000000 */
[----:B------:R0:W-:Y:S04]  /*0400*/  STG.E desc[UR4][R20.64], R27 ;  /* 0x0000001b14007986 */ /* 0x0001e8000c101904 */
[----:B------:R-:W3:Y:S04]  /*0410*/  LDG.E R22, desc[UR4][R18.64] ;  /* 0x0000000412167981 */ /* 0x000ee8000c1e1900 */
[----:B------:R-:W3:Y:S01]  /*0420*/  LDG.E R23, desc[UR4][R10.64] ;  /* 0x000000040a177981 */ /* 0x000ee2000c1e1900 */
[----:B------:R-:W-:-:S04]  /*0430*/  IMAD.WIDE R14, R3, 0x4, R20 ;  /* 0x00000004030e7825 */ /* 0x000fc800078e0214 */
[----:B------:R-:W-:-:S04]  /*0440*/  IMAD.WIDE R12, R3, 0x4, R18 ;  /* 0x00000004030c7825 */ /* 0x000fc800078e0212 */
[----:B------:R-:W-:-:S04]  /*0450*/  IMAD.WIDE R8, R3, 0x4, R10 ;  /* 0x0000000403087825 */ /* 0x000fc800078e020a */
[----:B---3--:R-:W-:-:S05]  /*0460*/  FADD R23, R22, R23 ;  /* 0x0000001716177221 */ /* 0x008fca0000000000 */
[----:B------:R1:W-:Y:S04]  /*0470*/  STG.E desc[UR4][R14.64], R23 ;  /* 0x000000170e007986 */ /* 0x0003e8000c101904 */
[----:B------:R-:W3:Y:S04]  /*0480*/  LDG.E R22, desc[UR4][R12.64] ;  /* 0x000000040c167981 */ /* 0x000ee8000c1e1900 */
[----:B--2---:R-:W3:Y:S01]  /*0490*/  LDG.E R25, desc[UR4][R8.64] ;  /* 0x0000000408197981 */ /* 0x004ee2000c1e1900 */
[----:B------:R-:W-:-:S04]  /*04a0*/  IMAD.WIDE R16, R3, 0x4, R14 ;  /* 0x0000000403107825 */ /* 0x000fc800078e020e */
[----:B------:R-:W-:-:S04]  /*04b0*/  IMAD.WIDE R18, R3, 0x4, R12 ;  /* 0x0000000403127825 */ /* 0x000fc800078e020c */
[----:B------:R-:W-:-:S04]  /*04c0*/  IMAD.WIDE R10, R3, 0x4, R8 ;  /* 0x00000004030a7825 */ /* 0x000fc800078e0208 */
[----:B---3--:R-:W-:-:S05]  /*04d0*/  FADD R25, R22, R25 ;  /* 0x0000001916197221 */ /* 0x008fca0000000000 */
[----:B------:R2:W-:Y:S04]  /*04e0*/  STG.E desc[UR4][R16.64], R25 ;  /* 0x0000001910007986 */ /* 0x0005e8000c101904 */
[----:B------:R-:W3:Y:S04]  /*04f0*/  LDG.E R22, desc[UR4][R18.64] ;  /* 0x0000000412167981 */ /* 0x000ee8000c1e1900 */
[----:B0-----:R-:W3:Y:S01]  /*0500*/  LDG.E R27, desc[UR4][R10.64] ;  /* 0x000000040a1b7981 */ /* 0x001ee2000c1e1900 */
[----:B------:R-:W-:-:S04]  /*0510*/  IMAD.WIDE R20, R3, 0x4, R16 ;  /* 0x0000000403147825 */ /* 0x000fc800078e0210 */
[----:B------:R-:W-:-:S04]  /*0520*/  IMAD.WIDE R12, R3, 0x4, R18 ;  /* 0x00000004030c7825 */ /* 0x000fc800078e0212 */
[----:B------:R-:W-:-:S04]  /*0530*/  IMAD.WIDE R8, R3, 0x4, R10 ;  /* 0x0000000403087825 */ /* 0x000fc800078e020a */
[----:B---3--:R-:W-:-:S05]  /*0540*/  FADD R27, R22, R27 ;  /* 0x0000001b161b7221 */ /* 0x008fca0000000000 */
[----:B------:R0:W-:Y:S04]  /*0550*/  STG.E desc[UR4][R20.64], R27 ;  /* 0x0000001b14007986 */ /* 0x0001e8000c101904 */
[----:B------:R-:W3:Y:S04]  /*0560*/  LDG.E R22, desc[UR4][R12.64] ;  /* 0x000000040c167981 */ /* 0x000ee8000c1e1900 */
[----:B-1----:R-:W3:Y:S01]  /*0570*/  LDG.E R23, desc[UR4][R8.64] ;  /* 0x0000000408177981 */ /* 0x002ee2000c1e1900 */
[----:B------:R-:W-:-:S04]  /*0580*/  IMAD.WIDE R14, R3, 0x4, R20 ;  /* 0x00000004030e7825 */ /* 0x000fc800078e0214 */
[----:B--2---:R-:W-:-:S04]  /*0590*/  IMAD.WIDE R16, R3, 0x4, R12 ;  /* 0x0000000403107825 */ /* 0x004fc800078e020c */
[----:B------:R-:W-:-:S04]  /*05a0*/  IMAD.WIDE R10, R3, 0x4, R8 ;  /* 0x00000004030a7825 */ /* 0x000fc800078e0208 */
[----:B---3--:R-:W-:-:S05]  /*05b0*/  FADD R23, R22, R23 ;  /* 0x0000001716177221 */ /* 0x008fca0000000000 */
        /* <DEDUP_REMOVED lines=11> */
[----:B-1----:R-:W-:-:S04]  /*0670*/  IMAD.WIDE R14, R3, 0x4, R12 ;  /* 0x00000004030e7825 */ /* 0x002fc800078e020c */
[----:B------:R-:W-:-:S04]  /*0680*/  IMAD.WIDE R10, R3, 0x4, R8 ;  /* 0x00000004030a7825 */ /* 0x000fc800078e0208 */
        /* <DEDUP_REMOVED lines=23> */
[----:B------:R-:W2:Y:S04]  /*0800*/  LDG.E R12, desc[UR4][R12.64] ;  /* 0x000000040c0c7981 */ /* 0x000ea8000c1e1900 */
[----:B------:R-:W2:Y:S01]  /*0810*/  LDG.E R9, desc[UR4][R8.64] ;  /* 0x0000000408097981 */ /* 0x000ea2000c1e1900 */
[----:B------:R-:W-:-:S04]  /*0820*/  IADD3 R5, PT, PT, R5, 0x10, RZ ;  /* 0x0000001005057810 */ /* 0x000fc80007ffe0ff */
[----:B------:R-:W-:Y:S01]  /*0830*/  ISETP.NE.AND P1, PT, R5, RZ, PT ;  /* 0x000000ff0500720c */ /* 0x000fe20003f25270 */
[C---:B-1----:R-:W-:Y:S01]  /*0840*/  IMAD.WIDE R16, R3.reuse, 0x4, R20 ;  /* 0x0000000403107825 */ /* 0x042fe200078e0214 */
[----:B------:R-:W-:-:S03]  /*0850*/  LEA R6, R3, R6, 0x4 ;  /* 0x0000000603067211 */ /* 0x000fc600078e20ff */
[----:B--2---:R-:W-:-:S05]  /*0860*/  FADD R19, R12, R9 ;  /* 0x000000090c137221 */ /* 0x004fca0000000000 */
[----:B------:R3:W-:Y:S03]  /*0870*/  STG.E desc[UR4][R16.64], R19 ;  /* 0x0000001310007986 */ /* 0x0007e6000c101904 */
[----:B------:R-:W-:Y:S05]  /*0880*/  @P1 BRA `(.L_x_1) ;  /* 0xfffffff800241947 */ /* 0x000fea000383ffff */
.L_x_0:
[----:B0-----:R-:W-:Y:S05]  /*0890*/  @!P0 EXIT ;  /* 0x000000000000894d */ /* 0x001fea0003800000 */
[----:B------:R-:W-:Y:S02]  /*08a0*/  ISETP.GE.U32.AND P0, PT, R7, 0x8, PT ;  /* 0x000000080700780c */ /* 0x000fe40003f06070 */
[----:B------:R-:W-:-:S04]  /*08b0*/  LOP3.LUT R5, R2, 0x7, RZ, 0xc0, !PT ;  /* 0x0000000702057812 */ /* 0x000fc800078ec0ff */
[----:B------:R-:W-:-:S07]  /*08c0*/  ISETP.NE.AND P1, PT, R5, RZ, PT ;  /* 0x000000ff0500720c */ /* 0x000fce0003f25270 */
[----:B------:R-:W-:Y:S06]  /*08d0*/  @!P0 BRA `(.L_x_2) ;  /* 0x0000000000f48947 */ /* 0x000fec0003800000 */
[----:B------:R-:W0:Y:S01]  /*08e0*/  LDC.64 R6, c[0x0][0x380] ;  /* 0x0000e000ff067b82 */ /* 0x000e220000000a00 */
[----:B------:R-:W-:-:S07]  /*08f0*/  IMAD R13, R4, R3, R0 ;  /* 0x00000003040d7224 */ /* 0x000fce00078e0200 */
[----:B------:R-:W1:Y:S08]  /*0900*/  LDC.64 R8, c[0x0][0x388] ;  /* 0x0000e200ff087b82 */ /* 0x000e700000000a00 */
[----:B------:R-:W2:Y:S01]  /*0910*/  LDC.64 R10, c[0x0][0x390] ;  /* 0x0000e400ff0a7b82 */ /* 0x000ea20000000a00 */
[----:B0-----:R-:W-:-:S05]  /*0920*/  IMAD.WIDE R6, R13, 0x4, R6 ;  /* 0x000000040d067825 */ /* 0x001fca00078e0206 */
[----:B------:R-:W3:Y:S01]  /*0930*/  LDG.E R12, desc[UR4][R6.64] ;  /* 0x00000004060c7981 */ /* 0x000ee2000c1e1900 */
[----:B-1----:R-:W-:-:S05]  /*0940*/  IMAD.WIDE R8, R13, 0x4, R8 ;  /* 0x000000040d087825 */ /* 0x002fca00078e0208 */
[----:B------:R-:W3:Y:S01]  /*0950*/  LDG.E R15, desc[UR4][R8.64] ;  /* 0x00000004080f7981 */ /* 0x000ee2000c1e1900 */
[----:B--2---:R-:W-:-:S04]  /*0960*/  IMAD.WIDE R10, R13, 0x4, R10 ;  /* 0x000000040d0a7825 */ /* 0x004fc800078e020a */
[----:B---3--:R-:W-:Y:S01]  /*0970*/  FADD R21, R12, R15 ;  /* 0x0000000f0c157221 */ /* 0x008fe20000000000 */
[----:B------:R-:W-:-:S04]  /*0980*/  IMAD.WIDE R12, R3, 0x4, R6 ;  /* 0x00000004030c7825 */ /* 0x000fc800078e0206 */
[C---:B------:R-:W-:Y:S01]  /*0990*/  IMAD.WIDE R14, R3.reuse, 0x4, R8 ;  /* 0x00000004030e7825 */ /* 0x040fe200078e0208 */
        /* <DEDUP_REMOVED lines=11> */
[----:B0-----:R-:W-:-:S04]  /*0a50*/  IMAD.WIDE R10, R3, 0x4, R6 ;  /* 0x00000004030a7825 */ /* 0x001fc800078e0206 */
[----:B------:R-:W-:-:S04]  /*0a60*/  IMAD.WIDE R12, R3, 0x4, R8 ;  /* 0x00000004030c7825 */ /* 0x000fc800078e0208 */
        /* <DEDUP_REMOVED lines=10> */
[----:B-1----:R-:W3:Y:S01]  /*0b10*/  LDG.E R23, desc[UR4][R8.64] ;  /* 0x0000000408177981 */ /* 0x002ee2000c1e1900 */
        /* <DEDUP_REMOVED lines=19> */
[----:B------:R-:W0:Y:S04]  /*0c50*/  LDG.E R10, desc[UR4][R10.64] ;  /* 0x000000040a0a7981 */ /* 0x000e28000c1e1900 */
[----:B------:R-:W0:Y:S01]  /*0c60*/  LDG.E R13, desc[UR4][R12.64] ;  /* 0x000000040c0d7981 */ /* 0x000e22000c1e1900 */
[----:B-1----:R-:W-:Y:S01]  /*0c70*/  IMAD.WIDE R16, R3, 0x4, R14 ;  /* 0x0000000403107825 */ /* 0x002fe200078e020e */
[----:B------:R-:W-:-:S03]  /*0c80*/  IADD3 R4, PT, PT, R4, 0x8, RZ ;  /* 0x0000000804047810 */ /* 0x000fc60007ffe0ff */
[----:B0-----:R-:W-:-:S05]  /*0c90*/  FADD R19, R10, R13 ;  /* 0x0000000d0a137221 */ /* 0x001fca0000000000 */
[----:B------:R2:W-:Y:S02]  /*0ca0*/  STG.E desc[UR4][R16.64], R19 ;  /* 0x0000001310007986 */ /* 0x0005e4000c101904 */
.L_x_2:
[----:B------:R-:W-:Y:S05]  /*0cb0*/  @!P1 EXIT ;  /* 0x000000000000994d */ /* 0x000fea0003800000 */
[----:B------:R-:W-:Y:S02]  /*0cc0*/  ISETP.GE.U32.AND P0, PT, R5, 0x4, PT ;  /* 0x000000040500780c */ /* 0x000fe40003f06070 */
[----:B------:R-:W-:-:S04]  /*0cd0*/  LOP3.LUT R2, R2, 0x3, RZ, 0xc0, !PT ;  /* 0x0000000302027812 */ /* 0x000fc800078ec0ff */
[----:B------:R-:W-:-:S07]  /*0ce0*/  ISETP.NE.AND P1, PT, R2, RZ, PT ;  /* 0x000000ff0200720c */ /* 0x000fce0003f25270 */
[----:B------:R-:W-:Y:S06]  /*0cf0*/  @!P0 BRA `(.L_x_3) ;  /* 0x0000000000848947 */ /* 0x000fec0003800000 */
[----:B------:R-:W0:Y:S01]  /*0d00*/  LDC.64 R6, c[0x0][0x380] ;  /* 0x0000e000ff067b82 */ /* 0x000e220000000a00 */
[----:B------:R-:W-:-:S07]  /*0d10*/  IMAD R13, R4, R3, R0 ;  /* 0x00000003040d7224 */ /* 0x000fce00078e0200 */
[----:B------:R-:W1:Y:S08]  /*0d20*/  LDC.64 R8, c[0x0][0x388] ;  /* 0x0000e200ff087b82 */ /* 0x000e700000000a00 */
[----:B------:R-:W4:Y:S01]  /*0d30*/  LDC.64 R10, c[0x0][0x390] ;  /* 0x0000e400ff0a7b82 */ /* 0x000f220000000a00 */
[----:B0-----:R-:W-:-:S05]  /*0d40*/  IMAD.WIDE R6, R13, 0x4, R6 ;  /* 0x000000040d067825 */ /* 0x001fca00078e0206 */
[----:B------:R-:W5:Y:S01]  /*0d50*/  LDG.E R5, desc[UR4][R6.64] ;  /* 0x0000000406057981 */ /* 0x000f62000c1e1900 */
[----:B-1----:R-:W-:-:S05]  /*0d60*/  IMAD.WIDE R8, R13, 0x4, R8 ;  /* 0x000000040d087825 */ /* 0x002fca00078e0208 */
[----:B------:R-:W5:Y:S01]  /*0d70*/  LDG.E R12, desc[UR4][R8.64] ;  /* 0x00000004080c7981 */ /* 0x000f62000c1e1900 */
[----:B--2---:R-:W-:-:S04]  /*0d80*/  IMAD.WIDE R14, R3, 0x4, R8 ;  /* 0x00000004030e7825 */ /* 0x004fc800078e0208 */
[----:B----4-:R-:W-:-:S04]  /*0d90*/  IMAD.WIDE R10, R13, 0x4, R10 ;  /* 0x000000040d0a7825 */ /* 0x010fc800078e020a */
[----:B-----5:R-:W-:Y:S01]  /*0da0*/  FADD R5, R5, R12 ;  /* 0x0000000c05057221 */ /* 0x020fe20000000000 */
[----:B------:R-:W-:-:S04]  /*0db0*/  IMAD.WIDE R12, R3, 0x4, R6 ;  /* 0x00000004030c7825 */ /* 0x000fc800078e0206 */
[----:B------:R0:W-:Y:S04]  /*0dc0*/  STG.E desc[UR4][R10.64], R5 ;  /* 0x000000050a007986 */ /* 0x0001e8000c101904 */
[----:B------:R-:W2:Y:S04]  /*0dd0*/  LDG.E R18, desc[UR4][R12.64] ;  /* 0x000000040c127981 */ /* 0x000ea8000c1e1900 */
[----:B---3--:R-:W2:Y:S01]  /*0de0*/  LDG.E R19, desc[UR4][R14.64] ;  /* 0x000000040e137981 */ /* 0x008ea2000c1e1900 */
        /* <DEDUP_REMOVED lines=14> */
[----:B------:R-:W-:Y:S01]  /*0ed0*/  IMAD.WIDE R14, R3, 0x4, R18 ;  /* 0x00000004030e7825 */ /* 0x000fe200078e0212 */
[----:B------:R-:W-:-:S03]  /*0ee0*/  IADD3 R4, PT, PT, R4, 0x4, RZ ;  /* 0x0000000404047810 */ /* 0x000fc60007ffe0ff */
[----:B--2---:R-:W-:-:S05]  /*0ef0*/  FADD R5, R10, R13 ;  /* 0x0000000d0a057221 */ /* 0x004fca0000000000 */
[----:B------:R1:W-:Y:S02]  /*0f00*/  STG.E desc[UR4][R14.64], R5 ;  /* 0x000000050e007986 */ /* 0x0003e4000c101904 */
.L_x_3:
[----:B------:R-:W-:Y:S05]  /*0f10*/  @!P1 EXIT ;  /* 0x000000000000994d */ /* 0x000fea0003800000 */
[----:B------:R-:W0:Y:S01]  /*0f20*/  LDC.64 R6, c[0x0][0x390] ;  /* 0x0000e400ff067b82 */ /* 0x000e220000000a00 */
[----:B-123--:R-:W-:Y:S01]  /*0f30*/  IMAD R17, R4, R3, R0 ;  /* 0x0000000304117224 */ /* 0x00efe200078e0200 */
[----:B------:R-:W-:-:S06]  /*0f40*/  IADD3 R2, PT, PT, -R2, RZ, RZ ;  /* 0x000000ff02027210 */ /* 0x000fcc0007ffe1ff */
[----:B------:R-:W1:Y:S08]  /*0f50*/  LDC.64 R8, c[0x0][0x380] ;  /* 0x0000e000ff087b82 */ /* 0x000e700000000a00 */
[----:B------:R-:W2:Y:S02]  /*0f60*/  LDC.64 R10, c[0x0][0x388] ;  /* 0x0000e200ff0a7b82 */ /* 0x000ea40000000a00 */
.L_x_4:
[----:B-1----:R-:W-:-:S04]  /*0f70*/  IMAD.WIDE R4, R17, 0x4, R8 ;  /* 0x0000000411047825 */ /* 0x002fc800078e0208 */
[C---:B--2---:R-:W-:Y:S02]  /*0f80*/  IMAD.WIDE R12, R17.reuse, 0x4, R10 ;  /* 0x00000004110c7825 */ /* 0x044fe400078e020a */
[----:B------:R-:W2:Y:S04]  /*0f90*/  LDG.E R4, desc[UR4][R4.64] ;  /* 0x0000000404047981 */ /* 0x000ea8000c1e1900 */
[----:B------:R-:W2:Y:S01]  /*0fa0*/  LDG.E R13, desc[UR4][R12.64] ;  /* 0x000000040c0d7981 */ /* 0x000ea2000c1e1900 */
[----:B------:R-:W-:Y:S01]  /*0fb0*/  IADD3 R2, PT, PT, R2, 0x1, RZ ;  /* 0x0000000102027810 */ /* 0x000fe20007ffe0ff */
[C---:B0--3--:R-:W-:Y:S01]  /*0fc0*/  IMAD.WIDE R14, R17.reuse, 0x4, R6 ;  /* 0x00000004110e7825 */ /* 0x049fe200078e0206 */
[----:B------:R-:W-:Y:S02]  /*0fd0*/  IADD3 R17, PT, PT, R17, R3, RZ ;  /* 0x0000000311117210 */ /* 0x000fe40007ffe0ff */
[----:B------:R-:W-:Y:S01]  /*0fe0*/  ISETP.NE.AND P0, PT, R2, RZ, PT ;  /* 0x000000ff0200720c */ /* 0x000fe20003f05270 */
[----:B--2---:R-:W-:-:S05]  /*0ff0*/  FADD R19, R4, R13 ;  /* 0x0000000d04137221 */ /* 0x004fca0000000000 */
[----:B------:R3:W-:Y:S07]  /*1000*/  STG.E desc[UR4][R14.64], R19 ;  /* 0x000000130e007986 */ /* 0x0007ee000c101904 */
[----:B------:R-:W-:Y:S05]  /*1010*/  @P0 BRA `(.L_x_4) ;  /* 0xfffffffc00d40947 */ /* 0x000fea000383ffff */
[----:B------:R-:W-:Y:S05]  /*1020*/  EXIT ;  /* 0x000000000000794d */ /* 0x000fea0003800000 */
.L_x_5:
[----:B------:R-:W-:-:S00]  /*1030*/  BRA `(.L_x_5) ;  /* 0xfffffffc00fc7947 */ /* 0x000fc0000383ffff */
[----:B------:R-:W-:-:S00]  /*1040*/  NOP ;  /* 0x0000000000007918 */ /* 0x000fc00000000000 */
        /* <DEDUP_REMOVED lines=11> */
.L_x_12:


//--------------------- .text._Z10matrixAdd3PfS_S_ii --------------------------
	.section	.text._Z10matrixAdd3PfS_S_ii,"ax",@progbits
	.align	128
        .global         _Z10matrixAdd3PfS_S_ii
        .type           _Z10matrixAdd3PfS_S_ii,@function
        .size           _Z10matrixAdd3PfS_S_ii,(.L_x_13 - _Z10matrixAdd3PfS_S_ii)
        .other          _Z10matrixAdd3PfS_S_ii,@"STO_CUDA_ENTRY STV_DEFAULT"
_Z10matrixAdd3PfS_S_ii:
.text._Z10matrixAdd3PfS_S_ii:
        /* <DEDUP_REMOVED lines=18> */
.L_x_7:
        /* <DEDUP_REMOVED lines=119> */
.L_x_6:
        /* <DEDUP_REMOVED lines=66> */
.L_x_8:
        /* <DEDUP_REMOVED lines=38> */
.L_x_9:
[----:B------:R-:W-:Y:S05]  /*0f10*/  @!P1 EXIT ;  /* 0x000000000000994d */ /* 0x000fea0003800000 */
[----:B------:R-:W0:Y:S01]  /*0f20*/  LDC.64 R6, c[0x0][0x390] ;  /* 0x0000e400ff067b82 */ /* 0x000e220000000a00 */
[----:B-123--:R-:W-:Y:S01]  /*0f30*/  IMAD R17, R4, R3, R0 ;  /* 0x0000000304117224 */ /* 0x00efe200078e0200 */
[----:B------:R-:W-:-:S06]  /*0f40*/  IADD3 R2, PT, PT, -R2, RZ, RZ ;  /* 0x000000ff02027210 */ /* 0x000fcc0007ffe1ff */
[----:B------:R-:W1:Y:S08]  /*0f50*/  LDC.64 R8, c[0x0][0x380] ;  /* 0x0000e000ff087b82 */ /* 0x000e700000000a00 */
[----:B------:R-:W2:Y:S02]  /*0f60*/  LDC.64 R10, c[0x0][0x388] ;  /* 0x0000e200ff0a7b82 */ /* 0x000ea40000000a00 */
.L_x_10:
        /* <DEDUP_REMOVED lines=12> */
.L_x_11:
        /* <DEDUP_REMOVED lines=13> */
.L_x_13:


//--------------------- .nv.shared.reserved.0     --------------------------
	.section	.nv.shared.reserved.0,"aw",@nobits
	.weak		__nv_reservedSMEM_offset_0_alias
	.size		__nv_reservedSMEM_offset_0_alias, 0, 64
	.other		__nv_reservedSMEM_offset_0_alias,@"STO_CUDA_RESERVED_SHARED STV_DEFAULT"
__nv_reservedSMEM_offset_0_alias:
	.zero		0
	.zero		64


//--------------------- .nv.constant0._Z17matrixAdd3_1_1000PfS_S_ii --------------------------
	.section	.nv.constant0._Z17matrixAdd3_1_1000PfS_S_ii,"a",@progbits
	.sectionflags	@""
	.align	4
.nv.constant0._Z17matrixAdd3_1_1000PfS_S_ii:
	.zero		928


//--------------------- .nv.constant0._Z10matrixAdd3PfS_S_ii --------------------------
	.section	.nv.constant0._Z10matrixAdd3PfS_S_ii,"a",@progbits
	.sectionflags	@""
	.align	4
.nv.constant0._Z10matrixAdd3PfS_S_ii:
	.zero		928


//--------------------- SYMBOLS --------------------------

	.type		.nv.reservedSmem.offset0,@object
	.size		.nv.reservedSmem.offset0,0x4
